//
// Generated by NVIDIA NVVM Compiler
//
// Compiler Build ID: CL-36424714
// Cuda compilation tools, release 13.0, V13.0.88
// Based on NVVM 20.0.0
//

.version 9.0
.target sm_100
.address_size 64

	// .globl	_Z20matrix_multiply_coopILi16EEvPfS0_S0_iii
// _ZZ20matrix_multiply_coopILi16EEvPfS0_S0_iiiE6tile_A has been demoted
// _ZZ20matrix_multiply_coopILi16EEvPfS0_S0_iiiE6tile_B has been demoted

.visible .entry _Z20matrix_multiply_coopILi16EEvPfS0_S0_iii(
	.param .u64 .ptr .align 1 _Z20matrix_multiply_coopILi16EEvPfS0_S0_iii_param_0,
	.param .u64 .ptr .align 1 _Z20matrix_multiply_coopILi16EEvPfS0_S0_iii_param_1,
	.param .u64 .ptr .align 1 _Z20matrix_multiply_coopILi16EEvPfS0_S0_iii_param_2,
	.param .u32 _Z20matrix_multiply_coopILi16EEvPfS0_S0_iii_param_3,
	.param .u32 _Z20matrix_multiply_coopILi16EEvPfS0_S0_iii_param_4,
	.param .u32 _Z20matrix_multiply_coopILi16EEvPfS0_S0_iii_param_5
)
{
	.reg .pred 	%p<27>;
	.reg .b32 	%r<63>;
	.reg .b32 	%f<181>;
	.reg .b64 	%rd<20>;
	// demoted variable
	.shared .align 4 .b8 _ZZ20matrix_multiply_coopILi16EEvPfS0_S0_iiiE6tile_A[1024];
	// demoted variable
	.shared .align 4 .b8 _ZZ20matrix_multiply_coopILi16EEvPfS0_S0_iiiE6tile_B[1024];
	ld.param.u64 	%rd5, [_Z20matrix_multiply_coopILi16EEvPfS0_S0_iii_param_0];
	ld.param.u64 	%rd6, [_Z20matrix_multiply_coopILi16EEvPfS0_S0_iii_param_1];
	ld.param.u32 	%r33, [_Z20matrix_multiply_coopILi16EEvPfS0_S0_iii_param_3];
	ld.param.u32 	%r34, [_Z20matrix_multiply_coopILi16EEvPfS0_S0_iii_param_4];
	ld.param.u32 	%r35, [_Z20matrix_multiply_coopILi16EEvPfS0_S0_iii_param_5];
	cvta.to.global.u64 	%rd1, %rd6;
	cvta.to.global.u64 	%rd2, %rd5;
	mov.u32 	%r36, %ctaid.y;
	shl.b32 	%r37, %r36, 4;
	mov.u32 	%r1, %tid.y;
	add.s32 	%r2, %r37, %r1;
	mov.u32 	%r38, %ctaid.x;
	shl.b32 	%r3, %r38, 4;
	mov.u32 	%r4, %tid.x;
	add.s32 	%r5, %r3, %r4;
	setp.lt.s32 	%p2, %r35, 1;
	mov.f32 	%f180, 0f00000000;
	@%p2 bra 	$L__BB0_19;
	add.s32 	%r6, %r35, 15;
	mul.lo.s32 	%r7, %r35, %r2;
	shl.b32 	%r40, %r1, 6;
	mov.u32 	%r41, _ZZ20matrix_multiply_coopILi16EEvPfS0_S0_iiiE6tile_A;
	add.s32 	%r8, %r41, %r40;
	shl.b32 	%r42, %r4, 2;
	add.s32 	%r9, %r8, %r42;
	mov.u32 	%r43, _ZZ20matrix_multiply_coopILi16EEvPfS0_S0_iiiE6tile_B;
	add.s32 	%r11, %r43, %r42;
	add.s32 	%r10, %r11, %r40;
	setp.lt.u32 	%p3, %r35, 17;
	mov.f32 	%f180, 0f00000000;
	mov.b32 	%r62, 0;
	@%p3 bra 	$L__BB0_13;
	shr.u32 	%r44, %r6, 4;
	and.b32  	%r45, %r44, 134217726;
	neg.s32 	%r61, %r45;
	add.s32 	%r46, %r1, 16;
	mad.lo.s32 	%r47, %r34, %r46, %r4;
	add.s32 	%r59, %r47, %r3;
	shl.b32 	%r14, %r34, 5;
	mad.lo.s32 	%r48, %r1, %r34, %r4;
	add.s32 	%r58, %r48, %r3;
	add.s32 	%r56, %r4, %r7;
	mov.f32 	%f180, 0f00000000;
	mov.u32 	%r57, %r4;
	mov.u32 	%r60, %r1;
$L__BB0_3:
	setp.ge.s32 	%p4, %r2, %r33;
	setp.ge.s32 	%p5, %r57, %r35;
	mul.wide.s32 	%rd7, %r56, 4;
	add.s64 	%rd3, %rd2, %rd7;
	mov.f32 	%f172, 0f00000000;
	or.pred  	%p6, %p4, %p5;
	@%p6 bra 	$L__BB0_5;
	ld.global.f32 	%f172, [%rd3];
$L__BB0_5:
	st.shared.f32 	[%r9], %f172;
	setp.ge.s32 	%p7, %r60, %r35;
	setp.ge.s32 	%p8, %r5, %r34;
	mov.f32 	%f173, 0f00000000;
	or.pred  	%p9, %p8, %p7;
	@%p9 bra 	$L__BB0_7;
	mul.wide.s32 	%rd8, %r58, 4;
	add.s64 	%rd9, %rd1, %rd8;
	ld.global.f32 	%f173, [%rd9];
$L__BB0_7:
	st.shared.f32 	[%r10], %f173;
	barrier.sync 	0;
	ld.shared.f32 	%f27, [%r8];
	ld.shared.f32 	%f28, [%r11];
	fma.rn.f32 	%f29, %f27, %f28, %f180;
	ld.shared.f32 	%f30, [%r8+4];
	ld.shared.f32 	%f31, [%r11+64];
	fma.rn.f32 	%f32, %f30, %f31, %f29;
	ld.shared.f32 	%f33, [%r8+8];
	ld.shared.f32 	%f34, [%r11+128];
	fma.rn.f32 	%f35, %f33, %f34, %f32;
	ld.shared.f32 	%f36, [%r8+12];
	ld.shared.f32 	%f37, [%r11+192];
	fma.rn.f32 	%f38, %f36, %f37, %f35;
	ld.shared.f32 	%f39, [%r8+16];
	ld.shared.f32 	%f40, [%r11+256];
	fma.rn.f32 	%f41, %f39, %f40, %f38;
	ld.shared.f32 	%f42, [%r8+20];
	ld.shared.f32 	%f43, [%r11+320];
	fma.rn.f32 	%f44, %f42, %f43, %f41;
	ld.shared.f32 	%f45, [%r8+24];
	ld.shared.f32 	%f46, [%r11+384];
	fma.rn.f32 	%f47, %f45, %f46, %f44;
	ld.shared.f32 	%f48, [%r8+28];
	ld.shared.f32 	%f49, [%r11+448];
	fma.rn.f32 	%f50, %f48, %f49, %f47;
	ld.shared.f32 	%f51, [%r8+32];
	ld.shared.f32 	%f52, [%r11+512];
	fma.rn.f32 	%f53, %f51, %f52, %f50;
	ld.shared.f32 	%f54, [%r8+36];
	ld.shared.f32 	%f55, [%r11+576];
	fma.rn.f32 	%f56, %f54, %f55, %f53;
	ld.shared.f32 	%f57, [%r8+40];
	ld.shared.f32 	%f58, [%r11+640];
	fma.rn.f32 	%f59, %f57, %f58, %f56;
	ld.shared.f32 	%f60, [%r8+44];
	ld.shared.f32 	%f61, [%r11+704];
	fma.rn.f32 	%f62, %f60, %f61, %f59;
	ld.shared.f32 	%f63, [%r8+48];
	ld.shared.f32 	%f64, [%r11+768];
	fma.rn.f32 	%f65, %f63, %f64, %f62;
	ld.shared.f32 	%f66, [%r8+52];
	ld.shared.f32 	%f67, [%r11+832];
	fma.rn.f32 	%f68, %f66, %f67, %f65;
	ld.shared.f32 	%f69, [%r8+56];
	ld.shared.f32 	%f70, [%r11+896];
	fma.rn.f32 	%f71, %f69, %f70, %f68;
	ld.shared.f32 	%f72, [%r8+60];
	ld.shared.f32 	%f73, [%r11+960];
	fma.rn.f32 	%f6, %f72, %f73, %f71;
	barrier.sync 	0;
	add.s32 	%r49, %r57, 16;
	setp.ge.s32 	%p11, %r49, %r35;
	mov.f32 	%f174, 0f00000000;
	or.pred  	%p12, %p4, %p11;
	@%p12 bra 	$L__BB0_9;
	ld.global.f32 	%f174, [%rd3+64];
$L__BB0_9:
	st.shared.f32 	[%r9], %f174;
	add.s32 	%r50, %r60, 16;
	setp.ge.s32 	%p13, %r50, %r35;
	mov.f32 	%f175, 0f00000000;
	or.pred  	%p15, %p8, %p13;
	@%p15 bra 	$L__BB0_11;
	mul.wide.s32 	%rd10, %r59, 4;
	add.s64 	%rd11, %rd1, %rd10;
	ld.global.f32 	%f175, [%rd11];
$L__BB0_11:
	st.shared.f32 	[%r10], %f175;
	barrier.sync 	0;
	ld.shared.f32 	%f75, [%r8];
	ld.shared.f32 	%f76, [%r11];
	fma.rn.f32 	%f77, %f75, %f76, %f6;
	ld.shared.f32 	%f78, [%r8+4];
	ld.shared.f32 	%f79, [%r11+64];
	fma.rn.f32 	%f80, %f78, %f79, %f77;
	ld.shared.f32 	%f81, [%r8+8];
	ld.shared.f32 	%f82, [%r11+128];
	fma.rn.f32 	%f83, %f81, %f82, %f80;
	ld.shared.f32 	%f84, [%r8+12];
	ld.shared.f32 	%f85, [%r11+192];
	fma.rn.f32 	%f86, %f84, %f85, %f83;
	ld.shared.f32 	%f87, [%r8+16];
	ld.shared.f32 	%f88, [%r11+256];
	fma.rn.f32 	%f89, %f87, %f88, %f86;
	ld.shared.f32 	%f90, [%r8+20];
	ld.shared.f32 	%f91, [%r11+320];
	fma.rn.f32 	%f92, %f90, %f91, %f89;
	ld.shared.f32 	%f93, [%r8+24];
	ld.shared.f32 	%f94, [%r11+384];
	fma.rn.f32 	%f95, %f93, %f94, %f92;
	ld.shared.f32 	%f96, [%r8+28];
	ld.shared.f32 	%f97, [%r11+448];
	fma.rn.f32 	%f98, %f96, %f97, %f95;
	ld.shared.f32 	%f99, [%r8+32];
	ld.shared.f32 	%f100, [%r11+512];
	fma.rn.f32 	%f101, %f99, %f100, %f98;
	ld.shared.f32 	%f102, [%r8+36];
	ld.shared.f32 	%f103, [%r11+576];
	fma.rn.f32 	%f104, %f102, %f103, %f101;
	ld.shared.f32 	%f105, [%r8+40];
	ld.shared.f32 	%f106, [%r11+640];
	fma.rn.f32 	%f107, %f105, %f106, %f104;
	ld.shared.f32 	%f108, [%r8+44];
	ld.shared.f32 	%f109, [%r11+704];
	fma.rn.f32 	%f110, %f108, %f109, %f107;
	ld.shared.f32 	%f111, [%r8+48];
	ld.shared.f32 	%f112, [%r11+768];
	fma.rn.f32 	%f113, %f111, %f112, %f110;
	ld.shared.f32 	%f114, [%r8+52];
	ld.shared.f32 	%f115, [%r11+832];
	fma.rn.f32 	%f116, %f114, %f115, %f113;
	ld.shared.f32 	%f117, [%r8+56];
	ld.shared.f32 	%f118, [%r11+896];
	fma.rn.f32 	%f119, %f117, %f118, %f116;
	ld.shared.f32 	%f120, [%r8+60];
	ld.shared.f32 	%f121, [%r11+960];
	fma.rn.f32 	%f180, %f120, %f121, %f119;
	barrier.sync 	0;
	add.s32 	%r61, %r61, 2;
	add.s32 	%r60, %r60, 32;
	add.s32 	%r59, %r59, %r14;
	add.s32 	%r58, %r58, %r14;
	add.s32 	%r57, %r57, 32;
	add.s32 	%r56, %r56, 32;
	setp.ne.s32 	%p16, %r61, 0;
	@%p16 bra 	$L__BB0_3;
	and.b32  	%r62, %r6, 2147483616;
$L__BB0_13:
	and.b32  	%r51, %r6, 16;
	setp.eq.s32 	%p17, %r51, 0;
	@%p17 bra 	$L__BB0_19;
	setp.lt.s32 	%p18, %r5, %r34;
	setp.ge.s32 	%p19, %r2, %r33;
	add.s32 	%r52, %r62, %r4;
	add.s32 	%r32, %r62, %r1;
	setp.ge.s32 	%p20, %r52, %r35;
	setp.lt.s32 	%p21, %r32, %r35;
	and.pred  	%p1, %p18, %p21;
	mov.f32 	%f178, 0f00000000;
	or.pred  	%p22, %p19, %p20;
	@%p22 bra 	$L__BB0_16;
	add.s32 	%r53, %r52, %r7;
	mul.wide.s32 	%rd12, %r53, 4;
	add.s64 	%rd13, %rd2, %rd12;
	ld.global.f32 	%f178, [%rd13];
$L__BB0_16:
	st.shared.f32 	[%r9], %f178;
	mov.f32 	%f179, 0f00000000;
	not.pred 	%p23, %p1;
	@%p23 bra 	$L__BB0_18;
	mad.lo.s32 	%r54, %r32, %r34, %r5;
	mul.wide.s32 	%rd14, %r54, 4;
	add.s64 	%rd15, %rd1, %rd14;
	ld.global.f32 	%f179, [%rd15];
$L__BB0_18:
	st.shared.f32 	[%r10], %f179;
	barrier.sync 	0;
	ld.shared.f32 	%f124, [%r8];
	ld.shared.f32 	%f125, [%r11];
	fma.rn.f32 	%f126, %f124, %f125, %f180;
	ld.shared.f32 	%f127, [%r8+4];
	ld.shared.f32 	%f128, [%r11+64];
	fma.rn.f32 	%f129, %f127, %f128, %f126;
	ld.shared.f32 	%f130, [%r8+8];
	ld.shared.f32 	%f131, [%r11+128];
	fma.rn.f32 	%f132, %f130, %f131, %f129;
	ld.shared.f32 	%f133, [%r8+12];
	ld.shared.f32 	%f134, [%r11+192];
	fma.rn.f32 	%f135, %f133, %f134, %f132;
	ld.shared.f32 	%f136, [%r8+16];
	ld.shared.f32 	%f137, [%r11+256];
	fma.rn.f32 	%f138, %f136, %f137, %f135;
	ld.shared.f32 	%f139, [%r8+20];
	ld.shared.f32 	%f140, [%r11+320];
	fma.rn.f32 	%f141, %f139, %f140, %f138;
	ld.shared.f32 	%f142, [%r8+24];
	ld.shared.f32 	%f143, [%r11+384];
	fma.rn.f32 	%f144, %f142, %f143, %f141;
	ld.shared.f32 	%f145, [%r8+28];
	ld.shared.f32 	%f146, [%r11+448];
	fma.rn.f32 	%f147, %f145, %f146, %f144;
	ld.shared.f32 	%f148, [%r8+32];
	ld.shared.f32 	%f149, [%r11+512];
	fma.rn.f32 	%f150, %f148, %f149, %f147;
	ld.shared.f32 	%f151, [%r8+36];
	ld.shared.f32 	%f152, [%r11+576];
	fma.rn.f32 	%f153, %f151, %f152, %f150;
	ld.shared.f32 	%f154, [%r8+40];
	ld.shared.f32 	%f155, [%r11+640];
	fma.rn.f32 	%f156, %f154, %f155, %f153;
	ld.shared.f32 	%f157, [%r8+44];
	ld.shared.f32 	%f158, [%r11+704];
	fma.rn.f32 	%f159, %f157, %f158, %f156;
	ld.shared.f32 	%f160, [%r8+48];
	ld.shared.f32 	%f161, [%r11+768];
	fma.rn.f32 	%f162, %f160, %f161, %f159;
	ld.shared.f32 	%f163, [%r8+52];
	ld.shared.f32 	%f164, [%r11+832];
	fma.rn.f32 	%f165, %f163, %f164, %f162;
	ld.shared.f32 	%f166, [%r8+56];
	ld.shared.f32 	%f167, [%r11+896];
	fma.rn.f32 	%f168, %f166, %f167, %f165;
	ld.shared.f32 	%f169, [%r8+60];
	ld.shared.f32 	%f170, [%r11+960];
	fma.rn.f32 	%f180, %f169, %f170, %f168;
	barrier.sync 	0;
$L__BB0_19:
	setp.ge.s32 	%p24, %r2, %r33;
	setp.ge.s32 	%p25, %r5, %r34;
	or.pred  	%p26, %p24, %p25;
	@%p26 bra 	$L__BB0_21;
	ld.param.u64 	%rd19, [_Z20matrix_multiply_coopILi16EEvPfS0_S0_iii_param_2];
	mad.lo.s32 	%r55, %r34, %r2, %r5;
	cvta.to.global.u64 	%rd16, %rd19;
	mul.wide.s32 	%rd17, %r55, 4;
	add.s64 	%rd18, %rd16, %rd17;
	st.global.f32 	[%rd18], %f180;
$L__BB0_21:
	ret;

}


// ===== COMPILED SASS (sm_100) =====

	.target	sm_100

	.elftype	@"ET_EXEC"


//--------------------- .note.nv.tkinfo           --------------------------
	.section	.note.nv.tkinfo,"",@"SHT_NOTE"
	.sectionflags	@"SHF_NOTE_NV_TKINFO"
	.tkinfo
        /*0018*/ 	.word	0x00000002
        /*0030*/ 	.string	""
        /*0030*/ 	.string	"ptxas"
        /*0030*/ 	.string	"Cuda compilation tools, release 13.0, V13.0.88"
        /*0030*/ 	.string	"Build cuda_13.0.r13.0/compiler.36424714_0"
        /*0030*/ 	.string	"-arch sm_100 -m 64 "



//--------------------- .note.nv.cuinfo           --------------------------
	.section	.note.nv.cuinfo,"",@"SHT_NOTE"
	.sectionflags	@"SHF_NOTE_NV_CUINFO"
        /*0018*/ 	.short	0x0002
        /*001a*/ 	.short	0x0064
        /*001c*/ 	.short	0x0082
	.zero		2


//--------------------- .nv.info                  --------------------------
	.section	.nv.info,"",@"SHT_CUDA_INFO"
	.align	4


	//----- nvinfo : EIATTR_REGCOUNT
	.align		4
        /*0000*/ 	.byte	0x04, 0x2f
        /*0002*/ 	.short	(.L_1 - .L_0)
	.align		4
.L_0:
        /*0004*/ 	.word	index@(_Z20matrix_multiply_coopILi16EEvPfS0_S0_iii)
        /*0008*/ 	.word	0x00000020


	//----- nvinfo : EIATTR_FRAME_SIZE
	.align		4
.L_1:
        /*000c*/ 	.byte	0x04, 0x11
        /*000e*/ 	.short	(.L_3 - .L_2)
	.align		4
.L_2:
        /*0010*/ 	.word	index@(_Z20matrix_multiply_coopILi16EEvPfS0_S0_iii)
        /*0014*/ 	.word	0x00000000


	//----- nvinfo : EIATTR_MIN_STACK_SIZE
	.align		4
.L_3:
        /*0018*/ 	.byte	0x04, 0x12
        /*001a*/ 	.short	(.L_5 - .L_4)
	.align		4
.L_4:
        /*001c*/ 	.word	index@(_Z20matrix_multiply_coopILi16EEvPfS0_S0_iii)
        /*0020*/ 	.word	0x00000000
.L_5:


//--------------------- .nv.compat                --------------------------
	.section	.nv.compat,"",@"SHT_CUDA_COMPAT_INFO"
	.align	4
        /*0000*/ 	.byte	0x02, 0x09, 0x00, 0x00, 0x02, 0x02, 0x01, 0x00, 0x02, 0x05, 0x05, 0x00, 0x03, 0x07, 0x01, 0x01
        /*0010*/ 	.byte	0x02, 0x03, 0x00, 0x00, 0x02, 0x06, 0x01, 0x00, 0x04, 0x0b, 0x08, 0x00, 0x09, 0x00, 0x00, 0x00
        /*0020*/ 	.byte	0x00, 0x00, 0x00, 0x00


//--------------------- .nv.info._Z20matrix_multiply_coopILi16EEvPfS0_S0_iii --------------------------
	.section	.nv.info._Z20matrix_multiply_coopILi16EEvPfS0_S0_iii,"",@"SHT_CUDA_INFO"
	.sectionflags	@""
	.align	4


	//----- nvinfo : EIATTR_CUDA_API_VERSION
	.align		4
        /*0000*/ 	.byte	0x04, 0x37
        /*0002*/ 	.short	(.L_7 - .L_6)
.L_6:
        /*0004*/ 	.word	0x00000082


	//----- nvinfo : EIATTR_KPARAM_INFO
	.align		4
.L_7:
        /*0008*/ 	.byte	0x04, 0x17
        /*000a*/ 	.short	(.L_9 - .L_8)
.L_8:
        /*000c*/ 	.word	0x00000000
        /*0010*/ 	.short	0x0005
        /*0012*/ 	.short	0x0020
        /*0014*/ 	.byte	0x00, 0xf0, 0x11, 0x00


	//----- nvinfo : EIATTR_KPARAM_INFO
	.align		4
.L_9:
        /*0018*/ 	.byte	0x04, 0x17
        /*001a*/ 	.short	(.L_11 - .L_10)
.L_10:
        /*001c*/ 	.word	0x00000000
        /*0020*/ 	.short	0x0004
        /*0022*/ 	.short	0x001c
        /*0024*/ 	.byte	0x00, 0xf0, 0x11, 0x00


	//----- nvinfo : EIATTR_KPARAM_INFO
	.align		4
.L_11:
        /*0028*/ 	.byte	0x04, 0x17
        /*002a*/ 	.short	(.L_13 - .L_12)
.L_12:
        /*002c*/ 	.word	0x00000000
        /*0030*/ 	.short	0x0003
        /*0032*/ 	.short	0x0018
        /*0034*/ 	.byte	0x00, 0xf0, 0x11, 0x00


	//----- nvinfo : EIATTR_KPARAM_INFO
	.align		4
.L_13:
        /*0038*/ 	.byte	0x04, 0x17
        /*003a*/ 	.short	(.L_15 - .L_14)
.L_14:
        /*003c*/ 	.word	0x00000000
        /*0040*/ 	.short	0x0002
        /*0042*/ 	.short	0x0010
        /*0044*/ 	.byte	0x00, 0xf5, 0x21, 0x00


	//----- nvinfo : EIATTR_KPARAM_INFO
	.align		4
.L_15:
        /*0048*/ 	.byte	0x04, 0x17
        /*004a*/ 	.short	(.L_17 - .L_16)
.L_16:
        /*004c*/ 	.word	0x00000000
        /*0050*/ 	.short	0x0001
        /*0052*/ 	.short	0x0008
        /*0054*/ 	.byte	0x00, 0xf5, 0x21, 0x00


	//----- nvinfo : EIATTR_KPARAM_INFO
	.align		4
.L_17:
        /*0058*/ 	.byte	0x04, 0x17
        /*005a*/ 	.short	(.L_19 - .L_18)
.L_18:
        /*005c*/ 	.word	0x00000000
        /*0060*/ 	.short	0x0000
        /*0062*/ 	.short	0x0000
        /*0064*/ 	.byte	0x00, 0xf5, 0x21, 0x00


	//----- nvinfo : EIATTR_SPARSE_MMA_MASK
	.align		4
.L_19:
        /*0068*/ 	.byte	0x03, 0x50
        /*006a*/ 	.short	0x0000


	//----- nvinfo : EIATTR_MAXREG_COUNT
	.align		4
        /*006c*/ 	.byte	0x03, 0x1b
        /*006e*/ 	.short	0x00ff


	//----- nvinfo : EIATTR_NUM_BARRIERS
	.align		4
        /*0070*/ 	.byte	0x02, 0x4c
        /*0072*/ 	.byte	0x01
	.zero		1


	//----- nvinfo : EIATTR_MERCURY_ISA_VERSION
	.align		4
        /*0074*/ 	.byte	0x03, 0x5f
        /*0076*/ 	.short	0x0101


	//----- nvinfo : EIATTR_COOP_GROUP_MASK_REGIDS
	.align		4
        /*0078*/ 	.byte	0x04, 0x29
        /*007a*/ 	.short	(.L_21 - .L_20)


	//   ....[0]....
.L_20:
        /*007c*/ 	.word	0xffffffff


	//   ....[1]....
        /*0080*/ 	.word	0xffffffff


	//   ....[2]....
        /*0084*/ 	.word	0xffffffff


	//   ....[3]....
        /*0088*/ 	.word	0xffffffff


	//   ....[4]....
        /*008c*/ 	.word	0xffffffff


	//   ....[5]....
        /*0090*/ 	.word	0xffffffff


	//----- nvinfo : EIATTR_COOP_GROUP_INSTR_OFFSETS
	.align		4
.L_21:
        /*0094*/ 	.byte	0x04, 0x28
        /*0096*/ 	.short	(.L_23 - .L_22)


	//   ....[0]....
.L_22:
        /*0098*/ 	.word	0x00000380


	//   ....[1]....
        /*009c*/ 	.word	0x000005d0


	//   ....[2]....
        /*00a0*/ 	.word	0x00000710


	//   ....[3]....
        /*00a4*/ 	.word	0x00000960


	//   ....[4]....
        /*00a8*/ 	.word	0x00000ae0


	//   ....[5]....
        /*00ac*/ 	.word	0x00000d30


	//----- nvinfo : EIATTR_VRC_CTA_INIT_COUNT
	.align		4
.L_23:
        /*00b0*/ 	.byte	0x02, 0x4a
	.zero		1
	.zero		1


	//----- nvinfo : EIATTR_EXIT_INSTR_OFFSETS
	.align		4
        /*00b4*/ 	.byte	0x04, 0x1c
        /*00b6*/ 	.short	(.L_25 - .L_24)


	//   ....[0]....
.L_24:
        /*00b8*/ 	.word	0x00000d70


	//   ....[1]....
        /*00bc*/ 	.word	0x00000dc0


	//----- nvinfo : EIATTR_CBANK_PARAM_SIZE
	.align		4
.L_25:
        /*00c0*/ 	.byte	0x03, 0x19
        /*00c2*/ 	.short	0x0024


	//----- nvinfo : EIATTR_PARAM_CBANK
	.align		4
        /*00c4*/ 	.byte	0x04, 0x0a
        /*00c6*/ 	.short	(.L_27 - .L_26)
	.align		4
.L_26:
        /*00c8*/ 	.word	index@(.nv.constant0._Z20matrix_multiply_coopILi16EEvPfS0_S0_iii)
        /*00cc*/ 	.short	0x0380
        /*00ce*/ 	.short	0x0024


	//----- nvinfo : EIATTR_SW_WAR
	.align		4
.L_27:
        /*00d0*/ 	.byte	0x04, 0x36
        /*00d2*/ 	.short	(.L_29 - .L_28)
.L_28:
        /*00d4*/ 	.word	0x00000008
.L_29:


//--------------------- .nv.callgraph             --------------------------
	.section	.nv.callgraph,"",@"SHT_CUDA_CALLGRAPH"
	.align	4
	.sectionentsize	8
	.align		4
        /*0000*/ 	.word	0x00000000
	.align		4
        /*0004*/ 	.word	0xffffffff
	.align		4
        /*0008*/ 	.word	0x00000000
	.align		4
        /*000c*/ 	.word	0xfffffffe
	.align		4
        /*0010*/ 	.word	0x00000000
	.align		4
        /*0014*/ 	.word	0xfffffffd
	.align		4
        /*0018*/ 	.word	0x00000000
	.align		4
        /*001c*/ 	.word	0xfffffffc


//--------------------- .text._Z20matrix_multiply_coopILi16EEvPfS0_S0_iii --------------------------
	.section	.text._Z20matrix_multiply_coopILi16EEvPfS0_S0_iii,"ax",@progbits
	.align	128
        .global         _Z20matrix_multiply_coopILi16EEvPfS0_S0_iii
        .type           _Z20matrix_multiply_coopILi16EEvPfS0_S0_iii,@function
        .size           _Z20matrix_multiply_coopILi16EEvPfS0_S0_iii,(.L_x_4 - _Z20matrix_multiply_coopILi16EEvPfS0_S0_iii)
        .other          _Z20matrix_multiply_coopILi16EEvPfS0_S0_iii,@"STO_CUDA_ENTRY STV_DEFAULT"
_Z20matrix_multiply_coopILi16EEvPfS0_S0_iii:
.text._Z20matrix_multiply_coopILi16EEvPfS0_S0_iii:
[----:B------:R-:W-:Y:S01]  /*0000*/  LDC R1, c[0x0][0x37c] ;  /* 0x0000df00ff017b82 */ /* 0x000fe20000000800 */
[----:B------:R-:W0:Y:S01]  /*0010*/  S2R R3, SR_CTAID.Y ;  /* 0x0000000000037919 */ /* 0x000e220000002600 */
[----:B------:R-:W1:Y:S01]  /*0020*/  LDCU UR7, c[0x0][0x3a0] ;  /* 0x00007400ff0777ac */ /* 0x000e620008000800 */
[----:B------:R-:W-:Y:S01]  /*0030*/  HFMA2 R23, -RZ, RZ, 0, 0 ;  /* 0x00000000ff177431 */ /* 0x000fe200000001ff */
[----:B------:R-:W0:Y:S01]  /*0040*/  S2R R14, SR_TID.Y ;  /* 0x00000000000e7919 */ /* 0x000e220000002200 */
[----:B------:R-:W2:Y:S01]  /*0050*/  LDCU.64 UR8, c[0x0][0x358] ;  /* 0x00006b00ff0877ac */ /* 0x000ea20008000a00 */
[----:B------:R-:W3:Y:S01]  /*0060*/  S2R R6, SR_CTAID.X ;  /* 0x0000000000067919 */ /* 0x000ee20000002500 */
[----:B------:R-:W3:Y:S01]  /*0070*/  S2R R13, SR_TID.X ;  /* 0x00000000000d7919 */ /* 0x000ee20000002100 */
[----:B-1----:R-:W-:Y:S01]  /*0080*/  UISETP.GE.AND UP0, UPT, UR7, 0x1, UPT ;  /* 0x000000010700788c */ /* 0x002fe2000bf06270 */
[----:B0-----:R-:W-:Y:S02]  /*0090*/  LEA R0, R3, R14, 0x4 ;  /* 0x0000000e03007211 */ /* 0x001fe400078e20ff */
[----:B---3--:R-:W-:-:S06]  /*00a0*/  LEA R3, R6, R13, 0x4 ;  /* 0x0000000d06037211 */ /* 0x008fcc00078e20ff */
[----:B--2---:R-:W-:Y:S05]  /*00b0*/  BRA.U !UP0, `(.L_x_0) ;  /* 0x0000000d08207547 */ /* 0x004fea000b800000 */
[----:B------:R-:W0:Y:S01]  /*00c0*/  S2UR UR6, SR_CgaCtaId ;  /* 0x00000000000679c3 */ /* 0x000e220000008800 */
[----:B------:R-:W-:Y:S01]  /*00d0*/  UMOV UR4, 0x400 ;  /* 0x0000040000047882 */ /* 0x000fe20000000000 */
[----:B------:R-:W-:Y:S01]  /*00e0*/  UISETP.GE.U32.AND UP0, UPT, UR7, 0x11, UPT ;  /* 0x000000110700788c */ /* 0x000fe2000bf06070 */
[----:B------:R-:W-:Y:S01]  /*00f0*/  MOV R23, RZ ;  /* 0x000000ff00177202 */ /* 0x000fe20000000f00 */
[----:B------:R-:W-:Y:S02]  /*0100*/  UIADD3 UR5, UPT, UPT, UR4, 0x400, URZ ;  /* 0x0000040004057890 */ /* 0x000fe4000fffe0ff */
[----:B0-----:R-:W-:Y:S02]  /*0110*/  ULEA UR4, UR6, UR4, 0x18 ;  /* 0x0000000406047291 */ /* 0x001fe4000f8ec0ff */
[----:B------:R-:W-:Y:S02]  /*0120*/  ULEA UR5, UR6, UR5, 0x18 ;  /* 0x0000000506057291 */ /* 0x000fe4000f8ec0ff */
[----:B------:R-:W-:-:S02]  /*0130*/  UIADD3 UR6, UPT, UPT, UR7, 0xf, URZ ;  /* 0x0000000f07067890 */ /* 0x000fc4000fffe0ff */
[C---:B------:R-:W-:Y:S01]  /*0140*/  LEA R2, R14.reuse, UR4, 0x6 ;  /* 0x000000040e027c11 */ /* 0x040fe2000f8e30ff */
[----:B------:R-:W-:Y:S01]  /*0150*/  UMOV UR4, URZ ;  /* 0x000000ff00047c82 */ /* 0x000fe20008000000 */
[C---:B------:R-:W-:Y:S02]  /*0160*/  LEA R16, R13.reuse, UR5, 0x2 ;  /* 0x000000050d107c11 */ /* 0x040fe4000f8e10ff */
[----:B------:R-:W-:Y:S02]  /*0170*/  LEA R22, R13, R2, 0x2 ;  /* 0x000000020d167211 */ /* 0x000fe400078e10ff */
[----:B------:R-:W-:Y:S01]  /*0180*/  LEA R20, R14, R16, 0x6 ;  /* 0x000000100e147211 */ /* 0x000fe200078e30ff */
[----:B------:R-:W-:Y:S06]  /*0190*/  BRA.U !UP0, `(.L_x_1) ;  /* 0x0000000508fc7547 */ /* 0x000fec000b800000 */
[----:B------:R-:W0:Y:S01]  /*01a0*/  LDCU.64 UR10, c[0x0][0x398] ;  /* 0x00007300ff0a77ac */ /* 0x000e220008000a00 */
[----:B------:R-:W1:Y:S01]  /*01b0*/  LDC R12, c[0x0][0x39c] ;  /* 0x0000e700ff0c7b82 */ /* 0x000e620000000800 */
[----:B------:R-:W-:Y:S01]  /*01c0*/  IADD3 R4, PT, PT, R14, 0x10, RZ ;  /* 0x000000100e047810 */ /* 0x000fe20007ffe0ff */
[----:B------:R-:W-:Y:S01]  /*01d0*/  IMAD R18, R0, UR7, R13 ;  /* 0x0000000700127c24 */ /* 0x000fe2000f8e020d */
[----:B------:R-:W-:Y:S01]  /*01e0*/  USHF.R.U32.HI UR4, URZ, 0x4, UR6 ;  /* 0x00000004ff047899 */ /* 0x000fe20008011606 */
[----:B------:R-:W-:Y:S01]  /*01f0*/  MOV R23, RZ ;  /* 0x000000ff00177202 */ /* 0x000fe20000000f00 */
[----:B------:R-:W2:Y:S01]  /*0200*/  LDCU UR5, c[0x0][0x3a0] ;  /* 0x00007400ff0577ac */ /* 0x000ea20008000800 */
[----:B------:R-:W-:Y:S02]  /*0210*/  MOV R17, R13 ;  /* 0x0000000d00117202 */ /* 0x000fe40000000f00 */
[----:B------:R-:W3:Y:S01]  /*0220*/  LDC.64 R24, c[0x0][0x380] ;  /* 0x0000e000ff187b82 */ /* 0x000ee20000000a00 */
[----:B------:R-:W-:Y:S01]  /*0230*/  ULOP3.LUT UR4, UR4, 0x7fffffe, URZ, 0xc0, !UPT ;  /* 0x07fffffe04047892 */ /* 0x000fe2000f8ec0ff */
[----:B------:R-:W-:-:S03]  /*0240*/  MOV R15, R14 ;  /* 0x0000000e000f7202 */ /* 0x000fc60000000f00 */
[----:B------:R-:W-:Y:S01]  /*0250*/  UIADD3 UR4, UPT, UPT, -UR4, URZ, URZ ;  /* 0x000000ff04047290 */ /* 0x000fe2000fffe1ff */
[--C-:B0-----:R-:W-:Y:S01]  /*0260*/  IMAD R4, R4, UR11, R13.reuse ;  /* 0x0000000b04047c24 */ /* 0x101fe2000f8e020d */
[----:B------:R-:W-:Y:S01]  /*0270*/  ISETP.GE.AND P1, PT, R0, UR10, PT ;  /* 0x0000000a00007c0c */ /* 0x000fe2000bf26270 */
[----:B------:R-:W-:-:S03]  /*0280*/  IMAD R19, R14, UR11, R13 ;  /* 0x0000000b0e137c24 */ /* 0x000fc6000f8e020d */
[C---:B------:R-:W-:Y:S02]  /*0290*/  LEA R21, R6.reuse, R4, 0x4 ;  /* 0x0000000406157211 */ /* 0x040fe400078e20ff */
[----:B--2---:R-:W-:-:S07]  /*02a0*/  LEA R19, R6, R19, 0x4 ;  /* 0x0000001306137211 */ /* 0x004fce00078e20ff */
.L_x_2:
[----:B-1----:R-:W-:Y:S01]  /*02b0*/  ISETP.GE.AND P0, PT, R3, R12, PT ;  /* 0x0000000c0300720c */ /* 0x002fe20003f06270 */
[----:B------:R-:W-:Y:S01]  /*02c0*/  UMOV UR7, UR5 ;  /* 0x0000000500077c82 */ /* 0x000fe20008000000 */
[----:B------:R-:W-:Y:S01]  /*02d0*/  HFMA2 R10, -RZ, RZ, 0, 0 ;  /* 0x00000000ff0a7431 */ /* 0x000fe200000001ff */
[----:B------:R-:W-:Y:S01]  /*02e0*/  ISETP.GE.OR P2, PT, R17, UR7, P1 ;  /* 0x0000000711007c0c */ /* 0x000fe20008f46670 */
[----:B---3--:R-:W-:Y:S01]  /*02f0*/  IMAD.WIDE R26, R18, 0x4, R24 ;  /* 0x00000004121a7825 */ /* 0x008fe200078e0218 */
[----:B------:R-:W-:Y:S02]  /*0300*/  ISETP.GE.OR P3, PT, R15, UR7, P0 ;  /* 0x000000070f007c0c */ /* 0x000fe40008766670 */
[----:B------:R-:W-:-:S09]  /*0310*/  MOV R29, RZ ;  /* 0x000000ff001d7202 */ /* 0x000fd20000000f00 */
[----:B------:R-:W2:Y:S02]  /*0320*/  @!P2 LDG.E R29, desc[UR8][R26.64] ;  /* 0x000000081a1da981 */ /* 0x000ea4000c1e1900 */
[----:B------:R-:W0:Y:S02]  /*0330*/  @!P3 LDC.64 R4, c[0x0][0x388] ;  /* 0x0000e200ff04bb82 */ /* 0x000e240000000a00 */
[----:B0-----:R-:W-:-:S05]  /*0340*/  @!P3 IMAD.WIDE R8, R19, 0x4, R4 ;  /* 0x000000041308b825 */ /* 0x001fca00078e0204 */
[----:B------:R-:W3:Y:S04]  /*0350*/  @!P3 LDG.E R10, desc[UR8][R8.64] ;  /* 0x00000008080ab981 */ /* 0x000ee8000c1e1900 */
[----:B--2---:R-:W-:Y:S04]  /*0360*/  STS [R22], R29 ;  /* 0x0000001d16007388 */ /* 0x004fe80000000800 */
[----:B---3--:R-:W-:Y:S01]  /*0370*/  STS [R20], R10 ;  /* 0x0000000a14007388 */ /* 0x008fe20000000800 */
[----:B------:R-:W-:Y:S06]  /*0380*/  BAR.SYNC.DEFER_BLOCKING 0x0 ;  /* 0x0000000000007b1d */ /* 0x000fec0000010000 */
[----:B------:R-:W-:Y:S04]  /*0390*/  LDS R28, [R16] ;  /* 0x00000000101c7984 */ /* 0x000fe80000000800 */
[----:B------:R-:W0:Y:S04]  /*03a0*/  LDS.128 R4, [R2] ;  /* 0x0000000002047984 */ /* 0x000e280000000c00 */
[----:B------:R-:W1:Y:S04]  /*03b0*/  LDS R9, [R16+0x40] ;  /* 0x0000400010097984 */ /* 0x000e680000000800 */
[----:B------:R-:W2:Y:S01]  /*03c0*/  LDS R11, [R16+0x80] ;  /* 0x00008000100b7984 */ /* 0x000ea20000000800 */
[----:B0-----:R-:W-:-:S03]  /*03d0*/  FFMA R28, R4, R28, R23 ;  /* 0x0000001c041c7223 */ /* 0x001fc60000000017 */
[----:B------:R-:W0:Y:S01]  /*03e0*/  LDS R4, [R16+0xc0] ;  /* 0x0000c00010047984 */ /* 0x000e220000000800 */
[----:B-1----:R-:W-:-:S03]  /*03f0*/  FFMA R28, R9, R5, R28 ;  /* 0x00000005091c7223 */ /* 0x002fc6000000001c */
[----:B------:R-:W-:Y:S01]  /*0400*/  LDS R5, [R16+0x100] ;  /* 0x0001000010057984 */ /* 0x000fe20000000800 */
[----:B--2---:R-:W-:-:S03]  /*0410*/  FFMA R23, R11, R6, R28 ;  /* 0x000000060b177223 */ /* 0x004fc6000000001c */
[----:B------:R-:W1:Y:S01]  /*0420*/  LDS.128 R8, [R2+0x10] ;  /* 0x0000100002087984 */ /* 0x000e620000000c00 */
[----:B0-----:R-:W-:-:S03]  /*0430*/  FFMA R7, R4, R7, R23 ;  /* 0x0000000704077223 */ /* 0x001fc60000000017 */
[----:B------:R-:W0:Y:S04]  /*0440*/  LDS R23, [R16+0x140] ;  /* 0x0001400010177984 */ /* 0x000e280000000800 */
[----:B------:R-:W2:Y:S01]  /*0450*/  LDS R4, [R16+0x180] ;  /* 0x0001800010047984 */ /* 0x000ea20000000800 */
[----:B-1----:R-:W-:-:S03]  /*0460*/  FFMA R8, R8, R5, R7 ;  /* 0x0000000508087223 */ /* 0x002fc60000000007 */
[----:B------:R-:W1:Y:S01]  /*0470*/  LDS R5, [R16+0x1c0] ;  /* 0x0001c00010057984 */ /* 0x000e620000000800 */
[----:B0-----:R-:W-:-:S03]  /*0480*/  FFMA R9, R23, R9, R8 ;  /* 0x0000000917097223 */ /* 0x001fc60000000008 */
[----:B------:R-:W-:Y:S01]  /*0490*/  LDS R8, [R16+0x200] ;  /* 0x0002000010087984 */ /* 0x000fe20000000800 */
[----:B--2---:R-:W-:-:S03]  /*04a0*/  FFMA R4, R4, R10, R9 ;  /* 0x0000000a04047223 */ /* 0x004fc60000000009 */
[----:B------:R-:W-:Y:S01]  /*04b0*/  LDS R23, [R16+0x240] ;  /* 0x0002400010177984 */ /* 0x000fe20000000800 */
[----:B-1----:R-:W-:-:S03]  /*04c0*/  FFMA R11, R5, R11, R4 ;  /* 0x0000000b050b7223 */ /* 0x002fc60000000004 */
[----:B------:R-:W0:Y:S04]  /*04d0*/  LDS.128 R4, [R2+0x20] ;  /* 0x0000200002047984 */ /* 0x000e280000000c00 */
[----:B------:R-:W1:Y:S01]  /*04e0*/  LDS R9, [R16+0x280] ;  /* 0x0002800010097984 */ /* 0x000e620000000800 */
[----:B0-----:R-:W-:-:S03]  /*04f0*/  FFMA R8, R4, R8, R11 ;  /* 0x0000000804087223 */ /* 0x001fc6000000000b */
[----:B------:R-:W0:Y:S01]  /*0500*/  LDS R4, [R16+0x2c0] ;  /* 0x0002c00010047984 */ /* 0x000e220000000800 */
[----:B------:R-:W-:-:S03]  /*0510*/  FFMA R8, R23, R5, R8 ;  /* 0x0000000517087223 */ /* 0x000fc60000000008 */
[----:B------:R-:W-:Y:S01]  /*0520*/  LDS R5, [R16+0x300] ;  /* 0x0003000010057984 */ /* 0x000fe20000000800 */
[----:B-1----:R-:W-:-:S03]  /*0530*/  FFMA R23, R9, R6, R8 ;  /* 0x0000000609177223 */ /* 0x002fc60000000008 */
[----:B------:R-:W1:Y:S01]  /*0540*/  LDS.128 R8, [R2+0x30] ;  /* 0x0000300002087984 */ /* 0x000e620000000c00 */
[----:B------:R-:W-:Y:S02]  /*0550*/  HFMA2 R29, -RZ, RZ, 0, 0 ;  /* 0x00000000ff1d7431 */ /* 0x000fe400000001ff */
[----:B0-----:R-:W-:Y:S01]  /*0560*/  FFMA R7, R4, R7, R23 ;  /* 0x0000000704077223 */ /* 0x001fe20000000017 */
[----:B------:R-:W-:Y:S01]  /*0570*/  IADD3 R4, PT, PT, R17, 0x10, RZ ;  /* 0x0000001011047810 */ /* 0x000fe20007ffe0ff */
[----:B------:R-:W0:Y:S03]  /*0580*/  LDS R23, [R16+0x340] ;  /* 0x0003400010177984 */ /* 0x000e260000000800 */
[----:B------:R-:W-:Y:S01]  /*0590*/  ISETP.GE.OR P2, PT, R4, UR7, P1 ;  /* 0x0000000704007c0c */ /* 0x000fe20008f46670 */
[----:B-1----:R-:W-:Y:S02]  /*05a0*/  FFMA R6, R8, R5, R7 ;  /* 0x0000000508067223 */ /* 0x002fe40000000007 */
[----:B------:R-:W1:Y:S04]  /*05b0*/  LDS R7, [R16+0x380] ;  /* 0x0003800010077984 */ /* 0x000e680000000800 */
[----:B------:R-:W2:Y:S01]  /*05c0*/  LDS R8, [R16+0x3c0] ;  /* 0x0003c00010087984 */ /* 0x000ea20000000800 */
[----:B------:R-:W-:Y:S06]  /*05d0*/  BAR.SYNC.DEFER_BLOCKING 0x0 ;  /* 0x0000000000007b1d */ /* 0x000fec0000010000 */
[----:B------:R-:W3:Y:S01]  /*05e0*/  @!P2 LDG.E R29, desc[UR8][R26.64+0x40] ;  /* 0x000040081a1da981 */ /* 0x000ee2000c1e1900 */
[----:B------:R-:W-:-:S04]  /*05f0*/  IADD3 R4, PT, PT, R15, 0x10, RZ ;  /* 0x000000100f047810 */ /* 0x000fc80007ffe0ff */
[----:B------:R-:W-:-:S13]  /*0600*/  ISETP.GE.OR P0, PT, R4, UR7, P0 ;  /* 0x0000000704007c0c */ /* 0x000fda0008706670 */
[----:B------:R-:W4:Y:S01]  /*0610*/  @!P0 LDC.64 R4, c[0x0][0x388] ;  /* 0x0000e200ff048b82 */ /* 0x000f220000000a00 */
[----:B---3--:R4:W-:Y:S02]  /*0620*/  STS [R22], R29 ;  /* 0x0000001d16007388 */ /* 0x0089e40000000800 */
[----:B----4-:R-:W-:Y:S01]  /*0630*/  @!P0 IMAD.WIDE R28, R21, 0x4, R4 ;  /* 0x00000004151c8825 */ /* 0x010fe200078e0204 */
[----:B------:R-:W-:-:S06]  /*0640*/  MOV R5, RZ ;  /* 0x000000ff00057202 */ /* 0x000fcc0000000f00 */
[----:B------:R-:W3:Y:S01]  /*0650*/  @!P0 LDG.E R5, desc[UR8][R28.64] ;  /* 0x000000081c058981 */ /* 0x000ee2000c1e1900 */
[----:B0-----:R-:W-:-:S04]  /*0660*/  FFMA R6, R23, R9, R6 ;  /* 0x0000000917067223 */ /* 0x001fc80000000006 */
[----:B-1----:R-:W-:-:S04]  /*0670*/  FFMA R27, R7, R10, R6 ;  /* 0x0000000a071b7223 */ /* 0x002fc80000000006 */
[----:B--2---:R-:W-:Y:S01]  /*0680*/  FFMA R11, R8, R11, R27 ;  /* 0x0000000b080b7223 */ /* 0x004fe2000000001b */
[----:B------:R-:W-:-:S04]  /*0690*/  UIADD3 UR4, UPT, UPT, UR4, 0x2, URZ ;  /* 0x0000000204047890 */ /* 0x000fc8000fffe0ff */
[----:B------:R-:W-:Y:S01]  /*06a0*/  UISETP.NE.AND UP0, UPT, UR4, URZ, UPT ;  /* 0x000000ff0400728c */ /* 0x000fe2000bf05270 */
[----:B------:R-:W-:Y:S02]  /*06b0*/  IADD3 R18, PT, PT, R18, 0x20, RZ ;  /* 0x0000002012127810 */ /* 0x000fe40007ffe0ff */
[----:B------:R-:W-:Y:S02]  /*06c0*/  IADD3 R15, PT, PT, R15, 0x20, RZ ;  /* 0x000000200f0f7810 */ /* 0x000fe40007ffe0ff */
[----:B------:R-:W-:Y:S02]  /*06d0*/  IADD3 R17, PT, PT, R17, 0x20, RZ ;  /* 0x0000002011117810 */ /* 0x000fe40007ffe0ff */
[C---:B------:R-:W-:Y:S02]  /*06e0*/  LEA R19, R12.reuse, R19, 0x5 ;  /* 0x000000130c137211 */ /* 0x040fe400078e28ff */
[----:B------:R-:W-:Y:S01]  /*06f0*/  LEA R21, R12, R21, 0x5 ;  /* 0x000000150c157211 */ /* 0x000fe200078e28ff */
[----:B---3--:R-:W-:Y:S01]  /*0700*/  STS [R20], R5 ;  /* 0x0000000514007388 */ /* 0x008fe20000000800 */
[----:B------:R-:W-:Y:S06]  /*0710*/  BAR.SYNC.DEFER_BLOCKING 0x0 ;  /* 0x0000000000007b1d */ /* 0x000fec0000010000 */
[----:B------:R-:W-:Y:S04]  /*0720*/  LDS R9, [R16] ;  /* 0x0000000010097984 */ /* 0x000fe80000000800 */
[----:B------:R-:W0:Y:S04]  /*0730*/  LDS.128 R4, [R2] ;  /* 0x0000000002047984 */ /* 0x000e280000000c00 */
[----:B------:R-:W1:Y:S04]  /*0740*/  LDS R10, [R16+0x40] ;  /* 0x00004000100a7984 */ /* 0x000e680000000800 */
[----:B------:R-:W2:Y:S04]  /*0750*/  LDS R23, [R16+0x80] ;  /* 0x0000800010177984 */ /* 0x000ea80000000800 */
[----:B------:R-:W3:Y:S04]  /*0760*/  LDS R26, [R16+0xc0] ;  /* 0x0000c000101a7984 */ /* 0x000ee80000000800 */
[----:B------:R-:W-:Y:S01]  /*0770*/  LDS R29, [R16+0x140] ;  /* 0x00014000101d7984 */ /* 0x000fe20000000800 */
[----:B0-----:R-:W-:-:S04]  /*0780*/  FFMA R4, R4, R9, R11 ;  /* 0x0000000904047223 */ /* 0x001fc8000000000b */
[----:B-1----:R-:W-:Y:S02]  /*0790*/  FFMA R4, R10, R5, R4 ;  /* 0x000000050a047223 */ /* 0x002fe40000000004 */
[----:B------:R-:W-:Y:S04]  /*07a0*/  LDS R5, [R16+0x100] ;  /* 0x0001000010057984 */ /* 0x000fe80000000800 */
[----:B------:R-:W0:Y:S01]  /*07b0*/  LDS.128 R8, [R2+0x10] ;  /* 0x0000100002087984 */ /* 0x000e220000000c00 */
[----:B--2---:R-:W-:-:S03]  /*07c0*/  FFMA R27, R23, R6, R4 ;  /* 0x00000006171b7223 */ /* 0x004fc60000000004 */
[----:B------:R-:W1:Y:S01]  /*07d0*/  LDS R23, [R16+0x180] ;  /* 0x0001800010177984 */ /* 0x000e620000000800 */
[----:B---3--:R-:W-:-:S03]  /*07e0*/  FFMA R7, R26, R7, R27 ;  /* 0x000000071a077223 */ /* 0x008fc6000000001b */
[----:B------:R-:W2:Y:S04]  /*07f0*/  LDS R26, [R16+0x1c0] ;  /* 0x0001c000101a7984 */ /* 0x000ea80000000800 */
[----:B------:R-:W-:Y:S01]  /*0800*/  LDS R27, [R16+0x240] ;  /* 0x00024000101b7984 */ /* 0x000fe20000000800 */
[----:B0-----:R-:W-:-:S03]  /*0810*/  FFMA R8, R8, R5, R7 ;  /* 0x0000000508087223 */ /* 0x001fc60000000007 */
[----:B------:R-:W-:Y:S01]  /*0820*/  LDS.128 R4, [R2+0x20] ;  /* 0x0000200002047984 */ /* 0x000fe20000000c00 */
[----:B------:R-:W-:-:S03]  /*0830*/  FFMA R8, R29, R9, R8 ;  /* 0x000000091d087223 */ /* 0x000fc60000000008 */
[----:B------:R-:W0:Y:S01]  /*0840*/  LDS R9, [R16+0x200] ;  /* 0x0002000010097984 */ /* 0x000e220000000800 */
[----:B-1----:R-:W-:-:S04]  /*0850*/  FFMA R23, R23, R10, R8 ;  /* 0x0000000a17177223 */ /* 0x002fc80000000008 */
[----:B--2---:R-:W-:Y:S02]  /*0860*/  FFMA R11, R26, R11, R23 ;  /* 0x0000000b1a0b7223 */ /* 0x004fe40000000017 */
[----:B------:R-:W1:Y:S04]  /*0870*/  LDS R23, [R16+0x280] ;  /* 0x0002800010177984 */ /* 0x000e680000000800 */
[----:B------:R-:W2:Y:S01]  /*0880*/  LDS R26, [R16+0x2c0] ;  /* 0x0002c000101a7984 */ /* 0x000ea20000000800 */
[----:B0-----:R-:W-:-:S03]  /*0890*/  FFMA R4, R4, R9, R11 ;  /* 0x0000000904047223 */ /* 0x001fc6000000000b */
[----:B------:R-:W-:Y:S01]  /*08a0*/  LDS.128 R8, [R2+0x30] ;  /* 0x0000300002087984 */ /* 0x000fe20000000c00 */
[----:B------:R-:W-:-:S03]  /*08b0*/  FFMA R4, R27, R5, R4 ;  /* 0x000000051b047223 */ /* 0x000fc60000000004 */
[----:B------:R-:W0:Y:S01]  /*08c0*/  LDS R5, [R16+0x300] ;  /* 0x0003000010057984 */ /* 0x000e220000000800 */
[----:B-1----:R-:W-:-:S03]  /*08d0*/  FFMA R23, R23, R6, R4 ;  /* 0x0000000617177223 */ /* 0x002fc60000000004 */
[----:B------:R-:W1:Y:S04]  /*08e0*/  LDS R27, [R16+0x340] ;  /* 0x00034000101b7984 */ /* 0x000e680000000800 */
[----:B------:R-:W3:Y:S01]  /*08f0*/  LDS R4, [R16+0x380] ;  /* 0x0003800010047984 */ /* 0x000ee20000000800 */
[----:B--2---:R-:W-:-:S03]  /*0900*/  FFMA R7, R26, R7, R23 ;  /* 0x000000071a077223 */ /* 0x004fc60000000017 */
[----:B------:R-:W2:Y:S01]  /*0910*/  LDS R23, [R16+0x3c0] ;  /* 0x0003c00010177984 */ /* 0x000ea20000000800 */
[----:B0-----:R-:W-:-:S04]  /*0920*/  FFMA R8, R8, R5, R7 ;  /* 0x0000000508087223 */ /* 0x001fc80000000007 */
[----:B-1----:R-:W-:-:S04]  /*0930*/  FFMA R9, R27, R9, R8 ;  /* 0x000000091b097223 */ /* 0x002fc80000000008 */
[----:B---3--:R-:W-:-:S04]  /*0940*/  FFMA R4, R4, R10, R9 ;  /* 0x0000000a04047223 */ /* 0x008fc80000000009 */
[----:B--2---:R-:W-:Y:S01]  /*0950*/  FFMA R23, R23, R11, R4 ;  /* 0x0000000b17177223 */ /* 0x004fe20000000004 */
[----:B------:R-:W-:Y:S06]  /*0960*/  BAR.SYNC.DEFER_BLOCKING 0x0 ;  /* 0x0000000000007b1d */ /* 0x000fec0000010000 */
[----:B------:R-:W-:Y:S05]  /*0970*/  BRA.U UP0, `(.L_x_2) ;  /* 0xfffffff9004c7547 */ /* 0x000fea000b83ffff */
[----:B------:R-:W-:-:S12]  /*0980*/  ULOP3.LUT UR4, UR6, 0x7fffffe0, URZ, 0xc0, !UPT ;  /* 0x7fffffe006047892 */ /* 0x000fd8000f8ec0ff */
.L_x_1:
[----:B------:R-:W-:-:S09]  /*0990*/  ULOP3.LUT UP0, URZ, UR6, 0x10, URZ, 0xc0, !UPT ;  /* 0x0000001006ff7892 */ /* 0x000fd2000f80c0ff */
[----:B------:R-:W-:Y:S05]  /*09a0*/  BRA.U !UP0, `(.L_x_0) ;  /* 0x0000000108e47547 */ /* 0x000fea000b800000 */
[----:B------:R-:W0:Y:S01]  /*09b0*/  LDCU.64 UR10, c[0x0][0x398] ;  /* 0x00007300ff0a77ac */ /* 0x000e220008000a00 */
[----:B------:R-:W-:Y:S01]  /*09c0*/  IADD3 R7, PT, PT, R13, UR4, RZ ;  /* 0x000000040d077c10 */ /* 0x000fe2000fffe0ff */
[----:B------:R-:W-:Y:S01]  /*09d0*/  HFMA2 R15, -RZ, RZ, 0, 0 ;  /* 0x00000000ff0f7431 */ /* 0x000fe200000001ff */
[----:B------:R-:W-:Y:S02]  /*09e0*/  IADD3 R14, PT, PT, R14, UR4, RZ ;  /* 0x000000040e0e7c10 */ /* 0x000fe4000fffe0ff */
[----:B------:R-:W-:Y:S02]  /*09f0*/  ISETP.GE.AND P0, PT, R7, UR7, PT ;  /* 0x0000000707007c0c */ /* 0x000fe4000bf06270 */
[----:B------:R-:W-:Y:S02]  /*0a00*/  ISETP.GE.AND P1, PT, R14, UR7, PT ;  /* 0x000000070e007c0c */ /* 0x000fe4000bf26270 */
[----:B------:R-:W-:Y:S02]  /*0a10*/  MOV R25, RZ ;  /* 0x000000ff00197202 */ /* 0x000fe40000000f00 */
[----:B0-----:R-:W-:-:S02]  /*0a20*/  ISETP.GE.OR P0, PT, R0, UR10, P0 ;  /* 0x0000000a00007c0c */ /* 0x001fc40008706670 */
[----:B------:R-:W-:-:S11]  /*0a30*/  ISETP.LT.AND P1, PT, R3, UR11, !P1 ;  /* 0x0000000b03007c0c */ /* 0x000fd6000cf21270 */
[----:B------:R-:W0:Y:S01]  /*0a40*/  @!P0 LDC.64 R8, c[0x0][0x380] ;  /* 0x0000e000ff088b82 */ /* 0x000e220000000a00 */
[----:B------:R-:W-:Y:S02]  /*0a50*/  @!P0 IMAD R7, R0, UR7, R7 ;  /* 0x0000000700078c24 */ /* 0x000fe4000f8e0207 */
[----:B------:R-:W-:-:S05]  /*0a60*/  @P1 IMAD R13, R14, UR11, R3 ;  /* 0x0000000b0e0d1c24 */ /* 0x000fca000f8e0203 */
[----:B------:R-:W1:Y:S01]  /*0a70*/  @P1 LDC.64 R4, c[0x0][0x388] ;  /* 0x0000e200ff041b82 */ /* 0x000e620000000a00 */
[----:B0-----:R-:W-:-:S05]  /*0a80*/  @!P0 IMAD.WIDE R8, R7, 0x4, R8 ;  /* 0x0000000407088825 */ /* 0x001fca00078e0208 */
[----:B------:R-:W2:Y:S01]  /*0a90*/  @!P0 LDG.E R15, desc[UR8][R8.64] ;  /* 0x00000008080f8981 */ /* 0x000ea2000c1e1900 */
[----:B-1----:R-:W-:-:S05]  /*0aa0*/  @P1 IMAD.WIDE R12, R13, 0x4, R4 ;  /* 0x000000040d0c1825 */ /* 0x002fca00078e0204 */
[----:B------:R-:W3:Y:S04]  /*0ab0*/  @P1 LDG.E R25, desc[UR8][R12.64] ;  /* 0x000000080c191981 */ /* 0x000ee8000c1e1900 */
[----:B--2---:R-:W-:Y:S04]  /*0ac0*/  STS [R22], R15 ;  /* 0x0000000f16007388 */ /* 0x004fe80000000800 */
[----:B---3--:R-:W-:Y:S01]  /*0ad0*/  STS [R20], R25 ;  /* 0x0000001914007388 */ /* 0x008fe20000000800 */
[----:B------:R-:W-:Y:S06]  /*0ae0*/  BAR.SYNC.DEFER_BLOCKING 0x0 ;  /* 0x0000000000007b1d */ /* 0x000fec0000010000 */
[----:B------:R-:W-:Y:S04]  /*0af0*/  LDS R27, [R16] ;  /* 0x00000000101b7984 */ /* 0x000fe80000000800 */
[----:B------:R-:W0:Y:S04]  /*0b00*/  LDS.128 R4, [R2] ;  /* 0x0000000002047984 */ /* 0x000e280000000c00 */
[----:B------:R-:W1:Y:S04]  /*0b10*/  LDS R29, [R16+0x40] ;  /* 0x00004000101d7984 */ /* 0x000e680000000800 */
[----:B------:R-:W2:Y:S04]  /*0b20*/  LDS R21, [R16+0x80] ;  /* 0x0000800010157984 */ /* 0x000ea80000000800 */
[----:B------:R-:W3:Y:S04]  /*0b30*/  LDS R26, [R16+0xc0] ;  /* 0x0000c000101a7984 */ /* 0x000ee80000000800 */
[----:B------:R-:W-:Y:S04]  /*0b40*/  LDS R17, [R16+0x100] ;  /* 0x0001000010117984 */ /* 0x000fe80000000800 */
[----:B------:R-:W4:Y:S04]  /*0b50*/  LDS.128 R8, [R2+0x10] ;  /* 0x0000100002087984 */ /* 0x000f280000000c00 */
[----:B------:R-:W5:Y:S04]  /*0b60*/  LDS R18, [R16+0x140] ;  /* 0x0001400010127984 */ /* 0x000f680000000800 */
[----:B------:R-:W5:Y:S04]  /*0b70*/  LDS R19, [R16+0x180] ;  /* 0x0001800010137984 */ /* 0x000f680000000800 */
[----:B------:R-:W5:Y:S04]  /*0b80*/  LDS R24, [R16+0x1c0] ;  /* 0x0001c00010187984 */ /* 0x000f680000000800 */
[----:B------:R-:W-:Y:S04]  /*0b90*/  LDS R25, [R16+0x200] ;  /* 0x0002000010197984 */ /* 0x000fe80000000800 */
[----:B------:R-:W5:Y:S01]  /*0ba0*/  LDS.128 R12, [R2+0x20] ;  /* 0x00002000020c7984 */ /* 0x000f620000000c00 */
[----:B0-----:R-:W-:-:S03]  /*0bb0*/  FFMA R20, R4, R27, R23 ;  /* 0x0000001b04147223 */ /* 0x001fc60000000017 */
[----:B------:R-:W0:Y:S01]  /*0bc0*/  LDS R4, [R16+0x240] ;  /* 0x0002400010047984 */ /* 0x000e220000000800 */
[----:B-1----:R-:W-:-:S03]  /*0bd0*/  FFMA R20, R29, R5, R20 ;  /* 0x000000051d147223 */ /* 0x002fc60000000014 */
[----:B------:R-:W1:Y:S01]  /*0be0*/  LDS R5, [R16+0x280] ;  /* 0x0002800010057984 */ /* 0x000e620000000800 */
[----:B--2---:R-:W-:-:S03]  /*0bf0*/  FFMA R21, R21, R6, R20 ;  /* 0x0000000615157223 */ /* 0x004fc60000000014 */
[----:B------:R-:W2:Y:S01]  /*0c00*/  LDS R6, [R16+0x2c0] ;  /* 0x0002c00010067984 */ /* 0x000ea20000000800 */
[----:B---3--:R-:W-:-:S03]  /*0c10*/  FFMA R27, R26, R7, R21 ;  /* 0x000000071a1b7223 */ /* 0x008fc60000000015 */
[----:B------:R-:W-:Y:S04]  /*0c20*/  LDS R7, [R16+0x300] ;  /* 0x0003000010077984 */ /* 0x000fe80000000800 */
[----:B------:R-:W3:Y:S01]  /*0c30*/  LDS.128 R20, [R2+0x30] ;  /* 0x0000300002147984 */ /* 0x000ee20000000c00 */
[----:B----4-:R-:W-:-:S03]  /*0c40*/  FFMA R17, R8, R17, R27 ;  /* 0x0000001108117223 */ /* 0x010fc6000000001b */
[----:B------:R-:W4:Y:S01]  /*0c50*/  LDS R8, [R16+0x340] ;  /* 0x0003400010087984 */ /* 0x000f220000000800 */
[----:B-----5:R-:W-:-:S03]  /*0c60*/  FFMA R26, R18, R9, R17 ;  /* 0x00000009121a7223 */ /* 0x020fc60000000011 */
[----:B------:R-:W5:Y:S04]  /*0c70*/  LDS R9, [R16+0x380] ;  /* 0x0003800010097984 */ /* 0x000f680000000800 */
[----:B------:R-:W5:Y:S01]  /*0c80*/  LDS R18, [R16+0x3c0] ;  /* 0x0003c00010127984 */ /* 0x000f620000000800 */
[----:B------:R-:W-:-:S04]  /*0c90*/  FFMA R19, R19, R10, R26 ;  /* 0x0000000a13137223 */ /* 0x000fc8000000001a */
[----:B------:R-:W-:-:S04]  /*0ca0*/  FFMA R11, R24, R11, R19 ;  /* 0x0000000b180b7223 */ /* 0x000fc80000000013 */
[----:B------:R-:W-:-:S04]  /*0cb0*/  FFMA R11, R12, R25, R11 ;  /* 0x000000190c0b7223 */ /* 0x000fc8000000000b */
[----:B0-----:R-:W-:-:S04]  /*0cc0*/  FFMA R4, R4, R13, R11 ;  /* 0x0000000d04047223 */ /* 0x001fc8000000000b */
[----:B-1----:R-:W-:-:S04]  /*0cd0*/  FFMA R5, R5, R14, R4 ;  /* 0x0000000e05057223 */ /* 0x002fc80000000004 */
[----:B--2---:R-:W-:-:S04]  /*0ce0*/  FFMA R5, R6, R15, R5 ;  /* 0x0000000f06057223 */ /* 0x004fc80000000005 */
[----:B---3--:R-:W-:-:S04]  /*0cf0*/  FFMA R5, R20, R7, R5 ;  /* 0x0000000714057223 */ /* 0x008fc80000000005 */
[----:B----4-:R-:W-:-:S04]  /*0d00*/  FFMA R8, R8, R21, R5 ;  /* 0x0000001508087223 */ /* 0x010fc80000000005 */
[----:B-----5:R-:W-:-:S04]  /*0d10*/  FFMA R9, R9, R22, R8 ;  /* 0x0000001609097223 */ /* 0x020fc80000000008 */
[----:B------:R-:W-:Y:S01]  /*0d20*/  FFMA R23, R18, R23, R9 ;  /* 0x0000001712177223 */ /* 0x000fe20000000009 */
[----:B------:R-:W-:Y:S06]  /*0d30*/  BAR.SYNC.DEFER_BLOCKING 0x0 ;  /* 0x0000000000007b1d */ /* 0x000fec0000010000 */
.L_x_0:
[----:B------:R-:W0:Y:S02]  /*0d40*/  LDCU.64 UR4, c[0x0][0x398] ;  /* 0x00007300ff0477ac */ /* 0x000e240008000a00 */
[----:B0-----:R-:W-:-:S04]  /*0d50*/  ISETP.GE.AND P0, PT, R3, UR5, PT ;  /* 0x0000000503007c0c */ /* 0x001fc8000bf06270 */
[----:B------:R-:W-:-:S13]  /*0d60*/  ISETP.GE.OR P0, PT, R0, UR4, P0 ;  /* 0x0000000400007c0c */ /* 0x000fda0008706670 */
[----:B------:R-:W-:Y:S05]  /*0d70*/  @P0 EXIT ;  /* 0x000000000000094d */ /* 0x000fea0003800000 */
[----:B------:R-:W0:Y:S01]  /*0d80*/  LDC.64 R4, c[0x0][0x390] ;  /* 0x0000e400ff047b82 */ /* 0x000e220000000a00 */
[----:B------:R-:W-:-:S04]  /*0d90*/  IMAD R3, R0, UR5, R3 ;  /* 0x0000000500037c24 */ /* 0x000fc8000f8e0203 */
[----:B0-----:R-:W-:-:S05]  /*0da0*/  IMAD.WIDE R2, R3, 0x4, R4 ;  /* 0x0000000403027825 */ /* 0x001fca00078e0204 */
[----:B------:R-:W-:Y:S01]  /*0db0*/  STG.E desc[UR8][R2.64], R23 ;  /* 0x0000001702007986 */ /* 0x000fe2000c101908 */
[----:B------:R-:W-:Y:S05]  /*0dc0*/  EXIT ;  /* 0x000000000000794d */ /* 0x000fea0003800000 */
.L_x_3:
[----:B------:R-:W-:-:S00]  /*0dd0*/  BRA `(.L_x_3) ;  /* 0xfffffffc00fc7947 */ /* 0x000fc0000383ffff */
[----:B------:R-:W-:-:S00]  /*0de0*/  NOP ;  /* 0x0000000000007918 */ /* 0x000fc00000000000 */
        /* <DEDUP_REMOVED lines=9> */
.L_x_4:


//--------------------- .nv.shared._Z20matrix_multiply_coopILi16EEvPfS0_S0_iii --------------------------
	.section	.nv.shared._Z20matrix_multiply_coopILi16EEvPfS0_S0_iii,"aw",@nobits
	.sectionflags	@""
	.align	4
.nv.shared._Z20matrix_multiply_coopILi16EEvPfS0_S0_iii:
	.zero		3072


//--------------------- .nv.shared.reserved.0     --------------------------
	.section	.nv.shared.reserved.0,"aw",@nobits
	.weak		__nv_reservedSMEM_offset_0_alias
	.size		__nv_reservedSMEM_offset_0_alias, 0, 64
	.other		__nv_reservedSMEM_offset_0_alias,@"STO_CUDA_RESERVED_SHARED STV_DEFAULT"
__nv_reservedSMEM_offset_0_alias:
	.zero		0
	.zero		64


//--------------------- .nv.constant0._Z20matrix_multiply_coopILi16EEvPfS0_S0_iii --------------------------
	.section	.nv.constant0._Z20matrix_multiply_coopILi16EEvPfS0_S0_iii,"a",@progbits
	.sectionflags	@""
	.align	4
.nv.constant0._Z20matrix_multiply_coopILi16EEvPfS0_S0_iii:
	.zero		932


//--------------------- SYMBOLS --------------------------

	.type		.nv.reservedSmem.offset0,@object
	.size		.nv.reservedSmem.offset0,0x4
	.type		.nv.reservedSmem.cap,@object
	.size		.nv.reservedSmem.cap,0x4
